//
// Generated by NVIDIA NVVM Compiler
//
// Compiler Build ID: CL-36424714
// Cuda compilation tools, release 13.0, V13.0.88
// Based on NVVM 20.0.0
//

.version 9.0
.target sm_100
.address_size 64

	// .globl	_Z23hamming_distance_kernelPKfS0_Pfiii

.visible .entry _Z23hamming_distance_kernelPKfS0_Pfiii(
	.param .u64 .ptr .align 1 _Z23hamming_distance_kernelPKfS0_Pfiii_param_0,
	.param .u64 .ptr .align 1 _Z23hamming_distance_kernelPKfS0_Pfiii_param_1,
	.param .u64 .ptr .align 1 _Z23hamming_distance_kernelPKfS0_Pfiii_param_2,
	.param .u32 _Z23hamming_distance_kernelPKfS0_Pfiii_param_3,
	.param .u32 _Z23hamming_distance_kernelPKfS0_Pfiii_param_4,
	.param .u32 _Z23hamming_distance_kernelPKfS0_Pfiii_param_5
)
{
	.reg .pred 	%p<13>;
	.reg .b32 	%r<41>;
	.reg .b32 	%f<98>;
	.reg .b64 	%rd<40>;

	ld.param.u64 	%rd8, [_Z23hamming_distance_kernelPKfS0_Pfiii_param_0];
	ld.param.u64 	%rd9, [_Z23hamming_distance_kernelPKfS0_Pfiii_param_1];
	ld.param.u64 	%rd7, [_Z23hamming_distance_kernelPKfS0_Pfiii_param_2];
	ld.param.u32 	%r20, [_Z23hamming_distance_kernelPKfS0_Pfiii_param_3];
	ld.param.u32 	%r18, [_Z23hamming_distance_kernelPKfS0_Pfiii_param_4];
	ld.param.u32 	%r19, [_Z23hamming_distance_kernelPKfS0_Pfiii_param_5];
	cvta.to.global.u64 	%rd1, %rd9;
	cvta.to.global.u64 	%rd2, %rd8;
	mov.u32 	%r21, %ctaid.y;
	mov.u32 	%r22, %ntid.y;
	mov.u32 	%r23, %tid.y;
	mad.lo.s32 	%r1, %r21, %r22, %r23;
	mov.u32 	%r24, %ctaid.x;
	mov.u32 	%r25, %ntid.x;
	mov.u32 	%r26, %tid.x;
	mad.lo.s32 	%r2, %r24, %r25, %r26;
	setp.ge.s32 	%p1, %r1, %r20;
	setp.ge.s32 	%p2, %r2, %r18;
	or.pred  	%p3, %p1, %p2;
	@%p3 bra 	$L__BB0_14;
	setp.lt.s32 	%p4, %r19, 1;
	mov.f32 	%f97, 0f00000000;
	@%p4 bra 	$L__BB0_13;
	mul.lo.s32 	%r3, %r19, %r1;
	mul.lo.s32 	%r4, %r19, %r2;
	and.b32  	%r5, %r19, 7;
	setp.lt.u32 	%p5, %r19, 8;
	mov.f32 	%f97, 0f00000000;
	mov.b32 	%r39, 0;
	@%p5 bra 	$L__BB0_5;
	and.b32  	%r39, %r19, 2147483640;
	neg.s32 	%r37, %r39;
	mul.wide.u32 	%rd10, %r3, 4;
	add.s64 	%rd11, %rd10, %rd2;
	add.s64 	%rd39, %rd11, 16;
	add.s64 	%rd4, %rd1, 16;
	mov.f32 	%f97, 0f00000000;
	mov.u32 	%r36, %r4;
$L__BB0_4:
	.pragma "nounroll";
	mul.wide.s32 	%rd12, %r36, 4;
	add.s64 	%rd13, %rd4, %rd12;
	ld.global.f32 	%f17, [%rd39+-16];
	ld.global.f32 	%f18, [%rd13+-16];
	sub.f32 	%f19, %f17, %f18;
	abs.f32 	%f20, %f19;
	add.f32 	%f21, %f97, %f20;
	ld.global.f32 	%f22, [%rd39+-12];
	ld.global.f32 	%f23, [%rd13+-12];
	sub.f32 	%f24, %f22, %f23;
	abs.f32 	%f25, %f24;
	add.f32 	%f26, %f21, %f25;
	ld.global.f32 	%f27, [%rd39+-8];
	ld.global.f32 	%f28, [%rd13+-8];
	sub.f32 	%f29, %f27, %f28;
	abs.f32 	%f30, %f29;
	add.f32 	%f31, %f26, %f30;
	ld.global.f32 	%f32, [%rd39+-4];
	ld.global.f32 	%f33, [%rd13+-4];
	sub.f32 	%f34, %f32, %f33;
	abs.f32 	%f35, %f34;
	add.f32 	%f36, %f31, %f35;
	ld.global.f32 	%f37, [%rd39];
	ld.global.f32 	%f38, [%rd13];
	sub.f32 	%f39, %f37, %f38;
	abs.f32 	%f40, %f39;
	add.f32 	%f41, %f36, %f40;
	ld.global.f32 	%f42, [%rd39+4];
	ld.global.f32 	%f43, [%rd13+4];
	sub.f32 	%f44, %f42, %f43;
	abs.f32 	%f45, %f44;
	add.f32 	%f46, %f41, %f45;
	ld.global.f32 	%f47, [%rd39+8];
	ld.global.f32 	%f48, [%rd13+8];
	sub.f32 	%f49, %f47, %f48;
	abs.f32 	%f50, %f49;
	add.f32 	%f51, %f46, %f50;
	ld.global.f32 	%f52, [%rd39+12];
	ld.global.f32 	%f53, [%rd13+12];
	sub.f32 	%f54, %f52, %f53;
	abs.f32 	%f55, %f54;
	add.f32 	%f97, %f51, %f55;
	add.s32 	%r37, %r37, 8;
	add.s64 	%rd39, %rd39, 32;
	add.s32 	%r36, %r36, 8;
	setp.ne.s32 	%p6, %r37, 0;
	@%p6 bra 	$L__BB0_4;
$L__BB0_5:
	setp.eq.s32 	%p7, %r5, 0;
	@%p7 bra 	$L__BB0_13;
	and.b32  	%r13, %r19, 3;
	setp.lt.u32 	%p8, %r5, 4;
	@%p8 bra 	$L__BB0_8;
	add.s32 	%r28, %r39, %r3;
	mul.wide.u32 	%rd14, %r28, 4;
	add.s64 	%rd15, %rd2, %rd14;
	ld.global.f32 	%f57, [%rd15];
	add.s32 	%r29, %r39, %r4;
	mul.wide.s32 	%rd16, %r29, 4;
	add.s64 	%rd17, %rd1, %rd16;
	ld.global.f32 	%f58, [%rd17];
	sub.f32 	%f59, %f57, %f58;
	abs.f32 	%f60, %f59;
	add.f32 	%f61, %f97, %f60;
	cvt.u64.u32 	%rd18, %r3;
	cvt.u64.u32 	%rd19, %r39;
	add.s64 	%rd20, %rd19, %rd18;
	shl.b64 	%rd21, %rd20, 2;
	add.s64 	%rd22, %rd2, %rd21;
	ld.global.f32 	%f62, [%rd22+4];
	ld.global.f32 	%f63, [%rd17+4];
	sub.f32 	%f64, %f62, %f63;
	abs.f32 	%f65, %f64;
	add.f32 	%f66, %f61, %f65;
	ld.global.f32 	%f67, [%rd22+8];
	ld.global.f32 	%f68, [%rd17+8];
	sub.f32 	%f69, %f67, %f68;
	abs.f32 	%f70, %f69;
	add.f32 	%f71, %f66, %f70;
	ld.global.f32 	%f72, [%rd22+12];
	ld.global.f32 	%f73, [%rd17+12];
	sub.f32 	%f74, %f72, %f73;
	abs.f32 	%f75, %f74;
	add.f32 	%f97, %f71, %f75;
	add.s32 	%r39, %r39, 4;
$L__BB0_8:
	setp.eq.s32 	%p9, %r13, 0;
	@%p9 bra 	$L__BB0_13;
	setp.eq.s32 	%p10, %r13, 1;
	@%p10 bra 	$L__BB0_11;
	add.s32 	%r30, %r39, %r3;
	mul.wide.u32 	%rd23, %r30, 4;
	add.s64 	%rd24, %rd2, %rd23;
	ld.global.f32 	%f77, [%rd24];
	add.s32 	%r31, %r39, %r4;
	mul.wide.s32 	%rd25, %r31, 4;
	add.s64 	%rd26, %rd1, %rd25;
	ld.global.f32 	%f78, [%rd26];
	sub.f32 	%f79, %f77, %f78;
	abs.f32 	%f80, %f79;
	add.f32 	%f81, %f97, %f80;
	cvt.u64.u32 	%rd27, %r3;
	cvt.u64.u32 	%rd28, %r39;
	add.s64 	%rd29, %rd28, %rd27;
	shl.b64 	%rd30, %rd29, 2;
	add.s64 	%rd31, %rd2, %rd30;
	ld.global.f32 	%f82, [%rd31+4];
	ld.global.f32 	%f83, [%rd26+4];
	sub.f32 	%f84, %f82, %f83;
	abs.f32 	%f85, %f84;
	add.f32 	%f97, %f81, %f85;
	add.s32 	%r39, %r39, 2;
$L__BB0_11:
	and.b32  	%r32, %r19, 1;
	setp.eq.b32 	%p11, %r32, 1;
	not.pred 	%p12, %p11;
	@%p12 bra 	$L__BB0_13;
	add.s32 	%r33, %r39, %r3;
	mul.wide.u32 	%rd32, %r33, 4;
	add.s64 	%rd33, %rd2, %rd32;
	ld.global.f32 	%f86, [%rd33];
	add.s32 	%r34, %r39, %r4;
	mul.wide.s32 	%rd34, %r34, 4;
	add.s64 	%rd35, %rd1, %rd34;
	ld.global.f32 	%f87, [%rd35];
	sub.f32 	%f88, %f86, %f87;
	abs.f32 	%f89, %f88;
	add.f32 	%f97, %f97, %f89;
$L__BB0_13:
	mad.lo.s32 	%r35, %r18, %r1, %r2;
	cvta.to.global.u64 	%rd36, %rd7;
	mul.wide.s32 	%rd37, %r35, 4;
	add.s64 	%rd38, %rd36, %rd37;
	st.global.f32 	[%rd38], %f97;
$L__BB0_14:
	ret;

}


// ===== COMPILED SASS (sm_100) =====

	.target	sm_100

	.elftype	@"ET_EXEC"


//--------------------- .note.nv.tkinfo           --------------------------
	.section	.note.nv.tkinfo,"",@"SHT_NOTE"
	.sectionflags	@"SHF_NOTE_NV_TKINFO"
	.tkinfo
        /*0018*/ 	.word	0x00000002
        /*0030*/ 	.string	""
        /*0030*/ 	.string	"ptxas"
        /*0030*/ 	.string	"Cuda compilation tools, release 13.0, V13.0.88"
        /*0030*/ 	.string	"Build cuda_13.0.r13.0/compiler.36424714_0"
        /*0030*/ 	.string	"-arch sm_100 -m 64 "



//--------------------- .note.nv.cuinfo           --------------------------
	.section	.note.nv.cuinfo,"",@"SHT_NOTE"
	.sectionflags	@"SHF_NOTE_NV_CUINFO"
        /*0018*/ 	.short	0x0002
        /*001a*/ 	.short	0x0064
        /*001c*/ 	.short	0x0082
	.zero		2


//--------------------- .nv.info                  --------------------------
	.section	.nv.info,"",@"SHT_CUDA_INFO"
	.align	4


	//----- nvinfo : EIATTR_REGCOUNT
	.align		4
        /*0000*/ 	.byte	0x04, 0x2f
        /*0002*/ 	.short	(.L_1 - .L_0)
	.align		4
.L_0:
        /*0004*/ 	.word	index@(_Z23hamming_distance_kernelPKfS0_Pfiii)
        /*0008*/ 	.word	0x0000001f


	//----- nvinfo : EIATTR_FRAME_SIZE
	.align		4
.L_1:
        /*000c*/ 	.byte	0x04, 0x11
        /*000e*/ 	.short	(.L_3 - .L_2)
	.align		4
.L_2:
        /*0010*/ 	.word	index@(_Z23hamming_distance_kernelPKfS0_Pfiii)
        /*0014*/ 	.word	0x00000000


	//----- nvinfo : EIATTR_MIN_STACK_SIZE
	.align		4
.L_3:
        /*0018*/ 	.byte	0x04, 0x12
        /*001a*/ 	.short	(.L_5 - .L_4)
	.align		4
.L_4:
        /*001c*/ 	.word	index@(_Z23hamming_distance_kernelPKfS0_Pfiii)
        /*0020*/ 	.word	0x00000000
.L_5:


//--------------------- .nv.compat                --------------------------
	.section	.nv.compat,"",@"SHT_CUDA_COMPAT_INFO"
	.align	4
        /*0000*/ 	.byte	0x02, 0x09, 0x00, 0x00, 0x02, 0x02, 0x01, 0x00, 0x02, 0x05, 0x05, 0x00, 0x03, 0x07, 0x01, 0x01
        /*0010*/ 	.byte	0x02, 0x03, 0x00, 0x00, 0x02, 0x06, 0x01, 0x00, 0x04, 0x0b, 0x08, 0x00, 0x09, 0x00, 0x00, 0x00
        /*0020*/ 	.byte	0x00, 0x00, 0x00, 0x00


//--------------------- .nv.info._Z23hamming_distance_kernelPKfS0_Pfiii --------------------------
	.section	.nv.info._Z23hamming_distance_kernelPKfS0_Pfiii,"",@"SHT_CUDA_INFO"
	.sectionflags	@""
	.align	4


	//----- nvinfo : EIATTR_CUDA_API_VERSION
	.align		4
        /*0000*/ 	.byte	0x04, 0x37
        /*0002*/ 	.short	(.L_7 - .L_6)
.L_6:
        /*0004*/ 	.word	0x00000082


	//----- nvinfo : EIATTR_KPARAM_INFO
	.align		4
.L_7:
        /*0008*/ 	.byte	0x04, 0x17
        /*000a*/ 	.short	(.L_9 - .L_8)
.L_8:
        /*000c*/ 	.word	0x00000000
        /*0010*/ 	.short	0x0005
        /*0012*/ 	.short	0x0020
        /*0014*/ 	.byte	0x00, 0xf0, 0x11, 0x00


	//----- nvinfo : EIATTR_KPARAM_INFO
	.align		4
.L_9:
        /*0018*/ 	.byte	0x04, 0x17
        /*001a*/ 	.short	(.L_11 - .L_10)
.L_10:
        /*001c*/ 	.word	0x00000000
        /*0020*/ 	.short	0x0004
        /*0022*/ 	.short	0x001c
        /*0024*/ 	.byte	0x00, 0xf0, 0x11, 0x00


	//----- nvinfo : EIATTR_KPARAM_INFO
	.align		4
.L_11:
        /*0028*/ 	.byte	0x04, 0x17
        /*002a*/ 	.short	(.L_13 - .L_12)
.L_12:
        /*002c*/ 	.word	0x00000000
        /*0030*/ 	.short	0x0003
        /*0032*/ 	.short	0x0018
        /*0034*/ 	.byte	0x00, 0xf0, 0x11, 0x00


	//----- nvinfo : EIATTR_KPARAM_INFO
	.align		4
.L_13:
        /*0038*/ 	.byte	0x04, 0x17
        /*003a*/ 	.short	(.L_15 - .L_14)
.L_14:
        /*003c*/ 	.word	0x00000000
        /*0040*/ 	.short	0x0002
        /*0042*/ 	.short	0x0010
        /*0044*/ 	.byte	0x00, 0xf5, 0x21, 0x00


	//----- nvinfo : EIATTR_KPARAM_INFO
	.align		4
.L_15:
        /*0048*/ 	.byte	0x04, 0x17
        /*004a*/ 	.short	(.L_17 - .L_16)
.L_16:
        /*004c*/ 	.word	0x00000000
        /*0050*/ 	.short	0x0001
        /*0052*/ 	.short	0x0008
        /*0054*/ 	.byte	0x00, 0xf5, 0x21, 0x00


	//----- nvinfo : EIATTR_KPARAM_INFO
	.align		4
.L_17:
        /*0058*/ 	.byte	0x04, 0x17
        /*005a*/ 	.short	(.L_19 - .L_18)
.L_18:
        /*005c*/ 	.word	0x00000000
        /*0060*/ 	.short	0x0000
        /*0062*/ 	.short	0x0000
        /*0064*/ 	.byte	0x00, 0xf5, 0x21, 0x00


	//----- nvinfo : EIATTR_SPARSE_MMA_MASK
	.align		4
.L_19:
        /*0068*/ 	.byte	0x03, 0x50
        /*006a*/ 	.short	0x0000


	//----- nvinfo : EIATTR_MAXREG_COUNT
	.align		4
        /*006c*/ 	.byte	0x03, 0x1b
        /*006e*/ 	.short	0x00ff


	//----- nvinfo : EIATTR_MERCURY_ISA_VERSION
	.align		4
        /*0070*/ 	.byte	0x03, 0x5f
        /*0072*/ 	.short	0x0101


	//----- nvinfo : EIATTR_VRC_CTA_INIT_COUNT
	.align		4
        /*0074*/ 	.byte	0x02, 0x4a
	.zero		1
	.zero		1


	//----- nvinfo : EIATTR_EXIT_INSTR_OFFSETS
	.align		4
        /*0078*/ 	.byte	0x04, 0x1c
        /*007a*/ 	.short	(.L_21 - .L_20)


	//   ....[0]....
.L_20:
        /*007c*/ 	.word	0x000000c0


	//   ....[1]....
        /*0080*/ 	.word	0x00000950


	//----- nvinfo : EIATTR_CBANK_PARAM_SIZE
	.align		4
.L_21:
        /*0084*/ 	.byte	0x03, 0x19
        /*0086*/ 	.short	0x0024


	//----- nvinfo : EIATTR_PARAM_CBANK
	.align		4
        /*0088*/ 	.byte	0x04, 0x0a
        /*008a*/ 	.short	(.L_23 - .L_22)
	.align		4
.L_22:
        /*008c*/ 	.word	index@(.nv.constant0._Z23hamming_distance_kernelPKfS0_Pfiii)
        /*0090*/ 	.short	0x0380
        /*0092*/ 	.short	0x0024


	//----- nvinfo : EIATTR_SW_WAR
	.align		4
.L_23:
        /*0094*/ 	.byte	0x04, 0x36
        /*0096*/ 	.short	(.L_25 - .L_24)
.L_24:
        /*0098*/ 	.word	0x00000008
.L_25:


//--------------------- .nv.callgraph             --------------------------
	.section	.nv.callgraph,"",@"SHT_CUDA_CALLGRAPH"
	.align	4
	.sectionentsize	8
	.align		4
        /*0000*/ 	.word	0x00000000
	.align		4
        /*0004*/ 	.word	0xffffffff
	.align		4
        /*0008*/ 	.word	0x00000000
	.align		4
        /*000c*/ 	.word	0xfffffffe
	.align		4
        /*0010*/ 	.word	0x00000000
	.align		4
        /*0014*/ 	.word	0xfffffffd
	.align		4
        /*0018*/ 	.word	0x00000000
	.align		4
        /*001c*/ 	.word	0xfffffffc


//--------------------- .text._Z23hamming_distance_kernelPKfS0_Pfiii --------------------------
	.section	.text._Z23hamming_distance_kernelPKfS0_Pfiii,"ax",@progbits
	.align	128
        .global         _Z23hamming_distance_kernelPKfS0_Pfiii
        .type           _Z23hamming_distance_kernelPKfS0_Pfiii,@function
        .size           _Z23hamming_distance_kernelPKfS0_Pfiii,(.L_x_5 - _Z23hamming_distance_kernelPKfS0_Pfiii)
        .other          _Z23hamming_distance_kernelPKfS0_Pfiii,@"STO_CUDA_ENTRY STV_DEFAULT"
_Z23hamming_distance_kernelPKfS0_Pfiii:
.text._Z23hamming_distance_kernelPKfS0_Pfiii:
[----:B------:R-:W-:Y:S01]  /*0000*/  LDC R1, c[0x0][0x37c] ;  /* 0x0000df00ff017b82 */ /* 0x000fe20000000800 */
[----:B------:R-:W0:Y:S07]  /*0010*/  S2R R3, SR_TID.X ;  /* 0x0000000000037919 */ /* 0x000e2e0000002100 */
[----:B------:R-:W1:Y:S01]  /*0020*/  LDC R7, c[0x0][0x364] ;  /* 0x0000d900ff077b82 */ /* 0x000e620000000800 */
[----:B------:R-:W2:Y:S01]  /*0030*/  LDCU.64 UR8, c[0x0][0x398] ;  /* 0x00007300ff0877ac */ /* 0x000ea20008000a00 */
[----:B------:R-:W1:Y:S06]  /*0040*/  S2R R2, SR_TID.Y ;  /* 0x0000000000027919 */ /* 0x000e6c0000002200 */
[----:B------:R-:W0:Y:S08]  /*0050*/  S2UR UR5, SR_CTAID.X ;  /* 0x00000000000579c3 */ /* 0x000e300000002500 */
[----:B------:R-:W0:Y:S08]  /*0060*/  LDC R0, c[0x0][0x360] ;  /* 0x0000d800ff007b82 */ /* 0x000e300000000800 */
[----:B------:R-:W1:Y:S01]  /*0070*/  S2UR UR4, SR_CTAID.Y ;  /* 0x00000000000479c3 */ /* 0x000e620000002600 */
[----:B0-----:R-:W-:-:S05]  /*0080*/  IMAD R0, R0, UR5, R3 ;  /* 0x0000000500007c24 */ /* 0x001fca000f8e0203 */
[----:B--2---:R-:W-:Y:S01]  /*0090*/  ISETP.GE.AND P0, PT, R0, UR9, PT ;  /* 0x0000000900007c0c */ /* 0x004fe2000bf06270 */
[----:B-1----:R-:W-:-:S05]  /*00a0*/  IMAD R7, R7, UR4, R2 ;  /* 0x0000000407077c24 */ /* 0x002fca000f8e0202 */
[----:B------:R-:W-:-:S13]  /*00b0*/  ISETP.GE.OR P0, PT, R7, UR8, P0 ;  /* 0x0000000807007c0c */ /* 0x000fda0008706670 */
[----:B------:R-:W-:Y:S05]  /*00c0*/  @P0 EXIT ;  /* 0x000000000000094d */ /* 0x000fea0003800000 */
[----:B------:R-:W0:Y:S01]  /*00d0*/  LDC R10, c[0x0][0x3a0] ;  /* 0x0000e800ff0a7b82 */ /* 0x000e220000000800 */
[----:B------:R-:W1:Y:S01]  /*00e0*/  LDCU.64 UR6, c[0x0][0x358] ;  /* 0x00006b00ff0677ac */ /* 0x000e620008000a00 */
[----:B------:R-:W-:Y:S01]  /*00f0*/  HFMA2 R11, -RZ, RZ, 0, 0 ;  /* 0x00000000ff0b7431 */ /* 0x000fe200000001ff */
[----:B0-----:R-:W-:-:S13]  /*0100*/  ISETP.GE.AND P0, PT, R10, 0x1, PT ;  /* 0x000000010a00780c */ /* 0x001fda0003f06270 */
[----:B-1----:R-:W-:Y:S05]  /*0110*/  @!P0 BRA `(.L_x_0) ;  /* 0x0000000400fc8947 */ /* 0x002fea0003800000 */
[C---:B------:R-:W-:Y:S01]  /*0120*/  ISETP.GE.U32.AND P1, PT, R10.reuse, 0x8, PT ;  /* 0x000000080a00780c */ /* 0x040fe20003f26070 */
[-C--:B------:R-:W-:Y:S01]  /*0130*/  IMAD R6, R7, R10.reuse, RZ ;  /* 0x0000000a07067224 */ /* 0x080fe200078e02ff */
[----:B------:R-:W-:Y:S01]  /*0140*/  LOP3.LUT R25, R10, 0x7, RZ, 0xc0, !PT ;  /* 0x000000070a197812 */ /* 0x000fe200078ec0ff */
[----:B------:R-:W-:Y:S01]  /*0150*/  IMAD R8, R0, R10, RZ ;  /* 0x0000000a00087224 */ /* 0x000fe200078e02ff */
[----:B------:R-:W-:Y:S02]  /*0160*/  MOV R11, RZ ;  /* 0x000000ff000b7202 */ /* 0x000fe40000000f00 */
[----:B------:R-:W-:Y:S02]  /*0170*/  ISETP.NE.AND P0, PT, R25, RZ, PT ;  /* 0x000000ff1900720c */ /* 0x000fe40003f05270 */
[----:B------:R-:W-:-:S05]  /*0180*/  MOV R9, RZ ;  /* 0x000000ff00097202 */ /* 0x000fca0000000f00 */
[----:B------:R-:W-:Y:S06]  /*0190*/  @!P1 BRA `(.L_x_1) ;  /* 0x0000000000d09947 */ /* 0x000fec0003800000 */
[----:B------:R-:W0:Y:S01]  /*01a0*/  LDC.64 R2, c[0x0][0x380] ;  /* 0x0000e000ff027b82 */ /* 0x000e220000000a00 */
[----:B------:R-:W1:Y:S01]  /*01b0*/  LDCU.64 UR4, c[0x0][0x388] ;  /* 0x00007100ff0477ac */ /* 0x000e620008000a00 */
[----:B------:R-:W-:Y:S02]  /*01c0*/  LOP3.LUT R9, R10, 0x7ffffff8, RZ, 0xc0, !PT ;  /* 0x7ffffff80a097812 */ /* 0x000fe400078ec0ff */
[----:B------:R-:W-:Y:S02]  /*01d0*/  MOV R11, RZ ;  /* 0x000000ff000b7202 */ /* 0x000fe40000000f00 */
[----:B------:R-:W-:Y:S02]  /*01e0*/  MOV R12, R8 ;  /* 0x00000008000c7202 */ /* 0x000fe40000000f00 */
[----:B------:R-:W-:Y:S01]  /*01f0*/  IADD3 R27, PT, PT, -R9, RZ, RZ ;  /* 0x000000ff091b7210 */ /* 0x000fe20007ffe1ff */
[----:B-1----:R-:W-:-:S04]  /*0200*/  UIADD3 UR4, UP0, UPT, UR4, 0x10, URZ ;  /* 0x0000001004047890 */ /* 0x002fc8000ff1e0ff */
[----:B------:R-:W-:Y:S01]  /*0210*/  UIADD3.X UR5, UPT, UPT, URZ, UR5, URZ, UP0, !UPT ;  /* 0x00000005ff057290 */ /* 0x000fe200087fe4ff */
[----:B0-----:R-:W-:-:S03]  /*0220*/  IMAD.WIDE.U32 R2, R6, 0x4, R2 ;  /* 0x0000000406027825 */ /* 0x001fc600078e0002 */
[----:B------:R-:W-:-:S04]  /*0230*/  IADD3 R2, P1, PT, R2, 0x10, RZ ;  /* 0x0000001002027810 */ /* 0x000fc80007f3e0ff */
[----:B------:R-:W-:-:S09]  /*0240*/  IADD3.X R3, PT, PT, RZ, R3, RZ, P1, !PT ;  /* 0x00000003ff037210 */ /* 0x000fd20000ffe4ff */
.L_x_2:
[----:B------:R-:W-:Y:S01]  /*0250*/  MOV R4, UR4 ;  /* 0x0000000400047c02 */ /* 0x000fe20008000f00 */
[----:B------:R-:W2:Y:S01]  /*0260*/  LDG.E R21, desc[UR6][R2.64+-0x10] ;  /* 0xfffff00602157981 */ /* 0x000ea2000c1e1900 */
[----:B------:R-:W-:-:S03]  /*0270*/  MOV R5, UR5 ;  /* 0x0000000500057c02 */ /* 0x000fc60008000f00 */
[----:B------:R-:W3:Y:S01]  /*0280*/  LDG.E R13, desc[UR6][R2.64+-0xc] ;  /* 0xfffff406020d7981 */ /* 0x000ee2000c1e1900 */
[----:B------:R-:W-:-:S03]  /*0290*/  IMAD.WIDE R4, R12, 0x4, R4 ;  /* 0x000000040c047825 */ /* 0x000fc600078e0204 */
[----:B------:R-:W4:Y:S04]  /*02a0*/  LDG.E R15, desc[UR6][R2.64+-0x8] ;  /* 0xfffff806020f7981 */ /* 0x000f28000c1e1900 */
[----:B------:R-:W2:Y:S04]  /*02b0*/  LDG.E R22, desc[UR6][R4.64+-0x10] ;  /* 0xfffff00604167981 */ /* 0x000ea8000c1e1900 */
[----:B------:R-:W3:Y:S04]  /*02c0*/  LDG.E R14, desc[UR6][R4.64+-0xc] ;  /* 0xfffff406040e7981 */ /* 0x000ee8000c1e1900 */
[----:B------:R-:W4:Y:S04]  /*02d0*/  LDG.E R16, desc[UR6][R4.64+-0x8] ;  /* 0xfffff80604107981 */ /* 0x000f28000c1e1900 */
[----:B------:R-:W5:Y:S04]  /*02e0*/  LDG.E R17, desc[UR6][R2.64+-0x4] ;  /* 0xfffffc0602117981 */ /* 0x000f68000c1e1900 */
[----:B------:R-:W5:Y:S04]  /*02f0*/  LDG.E R18, desc[UR6][R4.64+-0x4] ;  /* 0xfffffc0604127981 */ /* 0x000f68000c1e1900 */
[----:B------:R-:W5:Y:S04]  /*0300*/  LDG.E R19, desc[UR6][R2.64] ;  /* 0x0000000602137981 */ /* 0x000f68000c1e1900 */
[----:B------:R-:W5:Y:S04]  /*0310*/  LDG.E R20, desc[UR6][R4.64] ;  /* 0x0000000604147981 */ /* 0x000f68000c1e1900 */
[----:B------:R-:W5:Y:S04]  /*0320*/  LDG.E R23, desc[UR6][R4.64+0xc] ;  /* 0x00000c0604177981 */ /* 0x000f68000c1e1900 */
[----:B------:R-:W5:Y:S01]  /*0330*/  LDG.E R26, desc[UR6][R2.64+0xc] ;  /* 0x00000c06021a7981 */ /* 0x000f62000c1e1900 */
[----:B--2---:R-:W-:-:S03]  /*0340*/  FADD R24, R21, -R22 ;  /* 0x8000001615187221 */ /* 0x004fc60000000000 */
[----:B------:R-:W2:Y:S04]  /*0350*/  LDG.E R22, desc[UR6][R2.64+0x4] ;  /* 0x0000040602167981 */ /* 0x000ea8000c1e1900 */
[----:B------:R-:W2:Y:S01]  /*0360*/  LDG.E R21, desc[UR6][R4.64+0x4] ;  /* 0x0000040604157981 */ /* 0x000ea2000c1e1900 */
[----:B------:R-:W-:-:S03]  /*0370*/  FADD R28, |R24|, R11 ;  /* 0x0000000b181c7221 */ /* 0x000fc60000000200 */
[----:B------:R0:W2:Y:S04]  /*0380*/  LDG.E R24, desc[UR6][R2.64+0x8] ;  /* 0x0000080602187981 */ /* 0x0000a8000c1e1900 */
[----:B------:R-:W2:Y:S01]  /*0390*/  LDG.E R11, desc[UR6][R4.64+0x8] ;  /* 0x00000806040b7981 */ /* 0x000ea2000c1e1900 */
[----:B---3--:R-:W-:Y:S01]  /*03a0*/  FADD R13, R13, -R14 ;  /* 0x8000000e0d0d7221 */ /* 0x008fe20000000000 */
[----:B----4-:R-:W-:-:S03]  /*03b0*/  FADD R16, R15, -R16 ;  /* 0x800000100f107221 */ /* 0x010fc60000000000 */
[----:B------:R-:W-:Y:S01]  /*03c0*/  FADD R13, R28, |R13| ;  /* 0x4000000d1c0d7221 */ /* 0x000fe20000000000 */
[----:B-----5:R-:W-:Y:S01]  /*03d0*/  FADD R18, R17, -R18 ;  /* 0x8000001211127221 */ /* 0x020fe20000000000 */
[----:B------:R-:W-:Y:S02]  /*03e0*/  IADD3 R27, PT, PT, R27, 0x8, RZ ;  /* 0x000000081b1b7810 */ /* 0x000fe40007ffe0ff */
[----:B------:R-:W-:Y:S01]  /*03f0*/  FADD R13, R13, |R16| ;  /* 0x400000100d0d7221 */ /* 0x000fe20000000000 */
[----:B------:R-:W-:Y:S01]  /*0400*/  FADD R20, R19, -R20 ;  /* 0x8000001413147221 */ /* 0x000fe20000000000 */
[----:B------:R-:W-:Y:S02]  /*0410*/  ISETP.NE.AND P1, PT, R27, RZ, PT ;  /* 0x000000ff1b00720c */ /* 0x000fe40003f25270 */
[----:B------:R-:W-:-:S04]  /*0420*/  FADD R13, R13, |R18| ;  /* 0x400000120d0d7221 */ /* 0x000fc80000000000 */
[----:B------:R-:W-:Y:S01]  /*0430*/  FADD R13, R13, |R20| ;  /* 0x400000140d0d7221 */ /* 0x000fe20000000000 */
[----:B0-----:R-:W-:Y:S01]  /*0440*/  IADD3 R2, P2, PT, R2, 0x20, RZ ;  /* 0x0000002002027810 */ /* 0x001fe20007f5e0ff */
[----:B------:R-:W-:Y:S01]  /*0450*/  FADD R26, R26, -R23 ;  /* 0x800000171a1a7221 */ /* 0x000fe20000000000 */
[----:B------:R-:W-:Y:S02]  /*0460*/  IADD3 R12, PT, PT, R12, 0x8, RZ ;  /* 0x000000080c0c7810 */ /* 0x000fe40007ffe0ff */
[----:B------:R-:W-:Y:S01]  /*0470*/  IADD3.X R3, PT, PT, RZ, R3, RZ, P2, !PT ;  /* 0x00000003ff037210 */ /* 0x000fe200017fe4ff */
[----:B--2---:R-:W-:-:S04]  /*0480*/  FADD R22, R22, -R21 ;  /* 0x8000001516167221 */ /* 0x004fc80000000000 */
[----:B------:R-:W-:Y:S01]  /*0490*/  FADD R13, R13, |R22| ;  /* 0x400000160d0d7221 */ /* 0x000fe20000000000 */
[----:B------:R-:W-:-:S04]  /*04a0*/  FADD R24, R24, -R11 ;  /* 0x8000000b18187221 */ /* 0x000fc80000000000 */
[----:B------:R-:W-:-:S04]  /*04b0*/  FADD R13, R13, |R24| ;  /* 0x400000180d0d7221 */ /* 0x000fc80000000000 */
[----:B------:R-:W-:Y:S01]  /*04c0*/  FADD R11, R13, |R26| ;  /* 0x4000001a0d0b7221 */ /* 0x000fe20000000000 */
[----:B------:R-:W-:Y:S06]  /*04d0*/  @P1 BRA `(.L_x_2) ;  /* 0xfffffffc005c1947 */ /* 0x000fec000383ffff */
.L_x_1:
[----:B------:R-:W-:Y:S05]  /*04e0*/  @!P0 BRA `(.L_x_0) ;  /* 0x0000000400088947 */ /* 0x000fea0003800000 */
[----:B------:R-:W-:Y:S02]  /*04f0*/  ISETP.GE.U32.AND P1, PT, R25, 0x4, PT ;  /* 0x000000041900780c */ /* 0x000fe40003f26070 */
[----:B------:R-:W-:-:S04]  /*0500*/  LOP3.LUT R18, R10, 0x3, RZ, 0xc0, !PT ;  /* 0x000000030a127812 */ /* 0x000fc800078ec0ff */
[----:B------:R-:W-:-:S07]  /*0510*/  ISETP.NE.AND P0, PT, R18, RZ, PT ;  /* 0x000000ff1200720c */ /* 0x000fce0003f05270 */
[----:B------:R-:W-:Y:S06]  /*0520*/  @!P1 BRA `(.L_x_3) ;  /* 0x0000000000709947 */ /* 0x000fec0003800000 */
[----:B------:R-:W0:Y:S01]  /*0530*/  LDC.64 R12, c[0x0][0x380] ;  /* 0x0000e000ff0c7b82 */ /* 0x000e220000000a00 */
[----:B------:R-:W1:Y:S01]  /*0540*/  LDCU.64 UR4, c[0x0][0x380] ;  /* 0x00007000ff0477ac */ /* 0x000e620008000a00 */
[CC--:B------:R-:W-:Y:S02]  /*0550*/  IADD3 R3, PT, PT, R6.reuse, R9.reuse, RZ ;  /* 0x0000000906037210 */ /* 0x0c0fe40007ffe0ff */
[-C--:B------:R-:W-:Y:S02]  /*0560*/  IADD3 R14, P1, PT, R6, R9.reuse, RZ ;  /* 0x00000009060e7210 */ /* 0x080fe40007f3e0ff */
[----:B------:R-:W-:Y:S02]  /*0570*/  IADD3 R15, PT, PT, R8, R9, RZ ;  /* 0x00000009080f7210 */ /* 0x000fe40007ffe0ff */
[----:B------:R-:W2:Y:S01]  /*0580*/  LDC.64 R4, c[0x0][0x388] ;  /* 0x0000e200ff047b82 */ /* 0x000ea20000000a00 */
[----:B0-----:R-:W-:Y:S01]  /*0590*/  IMAD.WIDE.U32 R12, R3, 0x4, R12 ;  /* 0x00000004030c7825 */ /* 0x001fe200078e000c */
[----:B------:R-:W-:-:S02]  /*05a0*/  IADD3.X R3, PT, PT, RZ, RZ, RZ, P1, !PT ;  /* 0x000000ffff037210 */ /* 0x000fc40000ffe4ff */
[----:B-1----:R-:W-:-:S03]  /*05b0*/  LEA R2, P1, R14, UR4, 0x2 ;  /* 0x000000040e027c11 */ /* 0x002fc6000f8210ff */
[----:B------:R-:W3:Y:S01]  /*05c0*/  LDG.E R12, desc[UR6][R12.64] ;  /* 0x000000060c0c7981 */ /* 0x000ee2000c1e1900 */
[----:B------:R-:W-:Y:S01]  /*05d0*/  LEA.HI.X R3, R14, UR5, R3, 0x2, P1 ;  /* 0x000000050e037c11 */ /* 0x000fe200088f1403 */
[----:B--2---:R-:W-:-:S04]  /*05e0*/  IMAD.WIDE R4, R15, 0x4, R4 ;  /* 0x000000040f047825 */ /* 0x004fc800078e0204 */
[----:B------:R-:W2:Y:S04]  /*05f0*/  LDG.E R16, desc[UR6][R2.64+0x4] ;  /* 0x0000040602107981 */ /* 0x000ea8000c1e1900 */
[----:B------:R-:W3:Y:S04]  /*0600*/  LDG.E R15, desc[UR6][R4.64] ;  /* 0x00000006040f7981 */ /* 0x000ee8000c1e1900 */
[----:B------:R-:W2:Y:S04]  /*0610*/  LDG.E R17, desc[UR6][R4.64+0x4] ;  /* 0x0000040604117981 */ /* 0x000ea8000c1e1900 */
[----:B------:R-:W4:Y:S04]  /*0620*/  LDG.E R20, desc[UR6][R4.64+0x8] ;  /* 0x0000080604147981 */ /* 0x000f28000c1e1900 */
[----:B------:R-:W4:Y:S04]  /*0630*/  LDG.E R19, desc[UR6][R2.64+0x8] ;  /* 0x0000080602137981 */ /* 0x000f28000c1e1900 */
[----:B------:R-:W5:Y:S04]  /*0640*/  LDG.E R21, desc[UR6][R2.64+0xc] ;  /* 0x00000c0602157981 */ /* 0x000f68000c1e1900 */
[----:B------:R-:W5:Y:S01]  /*0650*/  LDG.E R22, desc[UR6][R4.64+0xc] ;  /* 0x00000c0604167981 */ /* 0x000f62000c1e1900 */
[----:B------:R-:W-:Y:S01]  /*0660*/  IADD3 R9, PT, PT, R9, 0x4, RZ ;  /* 0x0000000409097810 */ /* 0x000fe20007ffe0ff */
[----:B---3--:R-:W-:-:S04]  /*0670*/  FADD R14, R12, -R15 ;  /* 0x8000000f0c0e7221 */ /* 0x008fc80000000000 */
[----:B------:R-:W-:Y:S01]  /*0680*/  FADD R14, R11, |R14| ;  /* 0x4000000e0b0e7221 */ /* 0x000fe20000000000 */
[----:B--2---:R-:W-:-:S04]  /*0690*/  FADD R17, R16, -R17 ;  /* 0x8000001110117221 */ /* 0x004fc80000000000 */
[----:B------:R-:W-:Y:S01]  /*06a0*/  FADD R14, R14, |R17| ;  /* 0x400000110e0e7221 */ /* 0x000fe20000000000 */
[----:B----4-:R-:W-:-:S04]  /*06b0*/  FADD R19, R19, -R20 ;  /* 0x8000001413137221 */ /* 0x010fc80000000000 */
[----:B------:R-:W-:Y:S01]  /*06c0*/  FADD R14, R14, |R19| ;  /* 0x400000130e0e7221 */ /* 0x000fe20000000000 */
[----:B-----5:R-:W-:-:S04]  /*06d0*/  FADD R21, R21, -R22 ;  /* 0x8000001615157221 */ /* 0x020fc80000000000 */
[----:B------:R-:W-:-:S07]  /*06e0*/  FADD R11, R14, |R21| ;  /* 0x400000150e0b7221 */ /* 0x000fce0000000000 */
.L_x_3:
[----:B------:R-:W-:Y:S05]  /*06f0*/  @!P0 BRA `(.L_x_0) ;  /* 0x0000000000848947 */ /* 0x000fea0003800000 */
[----:B------:R-:W-:Y:S01]  /*0700*/  ISETP.NE.AND P1, PT, R18, 0x1, PT ;  /* 0x000000011200780c */ /* 0x000fe20003f25270 */
[----:B------:R-:W0:Y:S01]  /*0710*/  LDC.64 R16, c[0x0][0x380] ;  /* 0x0000e000ff107b82 */ /* 0x000e220000000a00 */
[----:B------:R-:W-:-:S04]  /*0720*/  LOP3.LUT R10, R10, 0x1, RZ, 0xc0, !PT ;  /* 0x000000010a0a7812 */ /* 0x000fc800078ec0ff */
[----:B------:R-:W-:-:S03]  /*0730*/  ISETP.NE.U32.AND P0, PT, R10, 0x1, PT ;  /* 0x000000010a00780c */ /* 0x000fc60003f05070 */
[----:B------:R-:W1:Y:S04]  /*0740*/  LDC.64 R4, c[0x0][0x388] ;  /* 0x0000e200ff047b82 */ /* 0x000e680000000a00 */
[CC--:B------:R-:W-:Y:S02]  /*0750*/  @P1 IADD3 R19, PT, PT, R6.reuse, R9.reuse, RZ ;  /* 0x0000000906131210 */ /* 0x0c0fe40007ffe0ff */
[-C--:B------:R-:W-:Y:S02]  /*0760*/  @P1 IADD3 R10, P2, PT, R6, R9.reuse, RZ ;  /* 0x00000009060a1210 */ /* 0x080fe40007f5e0ff */
[----:B------:R-:W2:Y:S01]  /*0770*/  @P1 LDC.64 R14, c[0x0][0x380] ;  /* 0x0000e000ff0e1b82 */ /* 0x000ea20000000a00 */
[----:B------:R-:W-:Y:S02]  /*0780*/  @P1 IADD3 R21, PT, PT, R8, R9, RZ ;  /* 0x0000000908151210 */ /* 0x000fe40007ffe0ff */
[----:B------:R-:W-:-:S02]  /*0790*/  @P1 IADD3 R9, PT, PT, R9, 0x2, RZ ;  /* 0x0000000209091810 */ /* 0x000fc40007ffe0ff */
[----:B------:R-:W-:-:S03]  /*07a0*/  @P1 IADD3.X R18, PT, PT, RZ, RZ, RZ, P2, !PT ;  /* 0x000000ffff121210 */ /* 0x000fc600017fe4ff */
[----:B------:R-:W3:Y:S01]  /*07b0*/  LDC.64 R12, c[0x0][0x380] ;  /* 0x0000e000ff0c7b82 */ /* 0x000ee20000000a00 */
[----:B0-----:R-:W-:Y:S01]  /*07c0*/  @P1 IMAD.WIDE.U32 R16, R19, 0x4, R16 ;  /* 0x0000000413101825 */ /* 0x001fe200078e0010 */
[-C--:B------:R-:W-:Y:S02]  /*07d0*/  @!P0 IADD3 R19, PT, PT, R6, R9.reuse, RZ ;  /* 0x0000000906138210 */ /* 0x080fe40007ffe0ff */
[----:B------:R-:W-:-:S03]  /*07e0*/  @!P0 IADD3 R9, PT, PT, R8, R9, RZ ;  /* 0x0000000908098210 */ /* 0x000fc60007ffe0ff */
[----:B------:R-:W4:Y:S01]  /*07f0*/  @P1 LDG.E R16, desc[UR6][R16.64] ;  /* 0x0000000610101981 */ /* 0x000f22000c1e1900 */
[----:B------:R-:W0:Y:S01]  /*0800*/  LDC.64 R2, c[0x0][0x388] ;  /* 0x0000e200ff027b82 */ /* 0x000e220000000a00 */
[----:B-1----:R-:W-:-:S05]  /*0810*/  @P1 IMAD.WIDE R4, R21, 0x4, R4 ;  /* 0x0000000415041825 */ /* 0x002fca00078e0204 */
[----:B------:R-:W4:Y:S01]  /*0820*/  @P1 LDG.E R21, desc[UR6][R4.64] ;  /* 0x0000000604151981 */ /* 0x000f22000c1e1900 */
[----:B--2---:R-:W-:-:S04]  /*0830*/  @P1 LEA R14, P2, R10, R14, 0x2 ;  /* 0x0000000e0a0e1211 */ /* 0x004fc800078410ff */
[----:B------:R-:W-:Y:S01]  /*0840*/  @P1 LEA.HI.X R15, R10, R15, R18, 0x2, P2 ;  /* 0x0000000f0a0f1211 */ /* 0x000fe200010f1412 */
[----:B---3--:R-:W-:-:S04]  /*0850*/  @!P0 IMAD.WIDE.U32 R12, R19, 0x4, R12 ;  /* 0x00000004130c8825 */ /* 0x008fc800078e000c */
[----:B------:R-:W2:Y:S04]  /*0860*/  @P1 LDG.E R14, desc[UR6][R14.64+0x4] ;  /* 0x000004060e0e1981 */ /* 0x000ea8000c1e1900 */
[----:B------:R-:W3:Y:S01]  /*0870*/  @!P0 LDG.E R12, desc[UR6][R12.64] ;  /* 0x000000060c0c8981 */ /* 0x000ee2000c1e1900 */
[----:B0-----:R-:W-:-:S03]  /*0880*/  @!P0 IMAD.WIDE R2, R9, 0x4, R2 ;  /* 0x0000000409028825 */ /* 0x001fc600078e0202 */
[----:B------:R-:W2:Y:S04]  /*0890*/  @P1 LDG.E R9, desc[UR6][R4.64+0x4] ;  /* 0x0000040604091981 */ /* 0x000ea8000c1e1900 */
[----:B------:R-:W3:Y:S01]  /*08a0*/  @!P0 LDG.E R3, desc[UR6][R2.64] ;  /* 0x0000000602038981 */ /* 0x000ee2000c1e1900 */
[----:B----4-:R-:W-:-:S04]  /*08b0*/  @P1 FADD R6, R16, -R21 ;  /* 0x8000001510061221 */ /* 0x010fc80000000000 */
[----:B------:R-:W-:Y:S01]  /*08c0*/  @P1 FADD R8, R11, |R6| ;  /* 0x400000060b081221 */ /* 0x000fe20000000000 */
[----:B--2---:R-:W-:Y:S01]  /*08d0*/  @P1 FADD R9, R14, -R9 ;  /* 0x800000090e091221 */ /* 0x004fe20000000000 */
[----:B---3--:R-:W-:-:S03]  /*08e0*/  @!P0 FADD R6, R12, -R3 ;  /* 0x800000030c068221 */ /* 0x008fc60000000000 */
[----:B------:R-:W-:-:S04]  /*08f0*/  @P1 FADD R11, R8, |R9| ;  /* 0x40000009080b1221 */ /* 0x000fc80000000000 */
[----:B------:R-:W-:-:S07]  /*0900*/  @!P0 FADD R11, R11, |R6| ;  /* 0x400000060b0b8221 */ /* 0x000fce0000000000 */
.L_x_0:
[----:B------:R-:W0:Y:S01]  /*0910*/  LDC.64 R2, c[0x0][0x390] ;  /* 0x0000e400ff027b82 */ /* 0x000e220000000a00 */
[----:B------:R-:W-:-:S04]  /*0920*/  IMAD R7, R7, UR9, R0 ;  /* 0x0000000907077c24 */ /* 0x000fc8000f8e0200 */
[----:B0-----:R-:W-:-:S05]  /*0930*/  IMAD.WIDE R2, R7, 0x4, R2 ;  /* 0x0000000407027825 */ /* 0x001fca00078e0202 */
[----:B------:R-:W-:Y:S01]  /*0940*/  STG.E desc[UR6][R2.64], R11 ;  /* 0x0000000b02007986 */ /* 0x000fe2000c101906 */
[----:B------:R-:W-:Y:S05]  /*0950*/  EXIT ;  /* 0x000000000000794d */ /* 0x000fea0003800000 */
.L_x_4:
[----:B------:R-:W-:-:S00]  /*0960*/  BRA `(.L_x_4) ;  /* 0xfffffffc00fc7947 */ /* 0x000fc0000383ffff */
[----:B------:R-:W-:-:S00]  /*0970*/  NOP ;  /* 0x0000000000007918 */ /* 0x000fc00000000000 */
        /* <DEDUP_REMOVED lines=8> */
.L_x_5:


//--------------------- .nv.shared.reserved.0     --------------------------
	.section	.nv.shared.reserved.0,"aw",@nobits
	.weak		__nv_reservedSMEM_offset_0_alias
	.size		__nv_reservedSMEM_offset_0_alias, 0, 64
	.other		__nv_reservedSMEM_offset_0_alias,@"STO_CUDA_RESERVED_SHARED STV_DEFAULT"
__nv_reservedSMEM_offset_0_alias:
	.zero		0
	.zero		64


//--------------------- .nv.constant0._Z23hamming_distance_kernelPKfS0_Pfiii --------------------------
	.section	.nv.constant0._Z23hamming_distance_kernelPKfS0_Pfiii,"a",@progbits
	.sectionflags	@""
	.align	4
.nv.constant0._Z23hamming_distance_kernelPKfS0_Pfiii:
	.zero		932


//--------------------- SYMBOLS --------------------------

	.type		.nv.reservedSmem.offset0,@object
	.size		.nv.reservedSmem.offset0,0x4
